//
// Generated by NVIDIA NVVM Compiler
//
// Compiler Build ID: CL-36424714
// Cuda compilation tools, release 13.0, V13.0.88
// Based on NVVM 20.0.0
//

.version 9.0
.target sm_100
.address_size 64

	// .globl	_Z10vectorAdd2PKfS0_Pfi

.visible .entry _Z10vectorAdd2PKfS0_Pfi(
	.param .u64 .ptr .align 1 _Z10vectorAdd2PKfS0_Pfi_param_0,
	.param .u64 .ptr .align 1 _Z10vectorAdd2PKfS0_Pfi_param_1,
	.param .u64 .ptr .align 1 _Z10vectorAdd2PKfS0_Pfi_param_2,
	.param .u32 _Z10vectorAdd2PKfS0_Pfi_param_3
)
{
	.reg .pred 	%p<2>;
	.reg .b32 	%r<6>;
	.reg .b32 	%f<4>;
	.reg .b64 	%rd<11>;

	ld.param.u64 	%rd1, [_Z10vectorAdd2PKfS0_Pfi_param_0];
	ld.param.u64 	%rd2, [_Z10vectorAdd2PKfS0_Pfi_param_1];
	ld.param.u64 	%rd3, [_Z10vectorAdd2PKfS0_Pfi_param_2];
	ld.param.u32 	%r2, [_Z10vectorAdd2PKfS0_Pfi_param_3];
	mov.u32 	%r3, %ctaid.x;
	mov.u32 	%r4, %ntid.x;
	mov.u32 	%r5, %tid.x;
	mad.lo.s32 	%r1, %r3, %r4, %r5;
	setp.ge.s32 	%p1, %r1, %r2;
	@%p1 bra 	$L__BB0_2;
	cvta.to.global.u64 	%rd4, %rd1;
	cvta.to.global.u64 	%rd5, %rd2;
	cvta.to.global.u64 	%rd6, %rd3;
	mul.wide.s32 	%rd7, %r1, 4;
	add.s64 	%rd8, %rd4, %rd7;
	ld.global.f32 	%f1, [%rd8];
	add.s64 	%rd9, %rd5, %rd7;
	ld.global.f32 	%f2, [%rd9];
	add.f32 	%f3, %f1, %f2;
	add.s64 	%rd10, %rd6, %rd7;
	st.global.f32 	[%rd10], %f3;
$L__BB0_2:
	ret;

}


// ===== COMPILED SASS (sm_100) =====

	.target	sm_100

	.elftype	@"ET_EXEC"


//--------------------- .note.nv.tkinfo           --------------------------
	.section	.note.nv.tkinfo,"",@"SHT_NOTE"
	.sectionflags	@"SHF_NOTE_NV_TKINFO"
	.tkinfo
        /*0018*/ 	.word	0x00000002
        /*0030*/ 	.string	""
        /*0030*/ 	.string	"ptxas"
        /*0030*/ 	.string	"Cuda compilation tools, release 13.0, V13.0.88"
        /*0030*/ 	.string	"Build cuda_13.0.r13.0/compiler.36424714_0"
        /*0030*/ 	.string	"-arch sm_100 -m 64 "



//--------------------- .note.nv.cuinfo           --------------------------
	.section	.note.nv.cuinfo,"",@"SHT_NOTE"
	.sectionflags	@"SHF_NOTE_NV_CUINFO"
        /*0018*/ 	.short	0x0002
        /*001a*/ 	.short	0x0064
        /*001c*/ 	.short	0x0082
	.zero		2


//--------------------- .nv.info                  --------------------------
	.section	.nv.info,"",@"SHT_CUDA_INFO"
	.align	4


	//----- nvinfo : EIATTR_REGCOUNT
	.align		4
        /*0000*/ 	.byte	0x04, 0x2f
        /*0002*/ 	.short	(.L_1 - .L_0)
	.align		4
.L_0:
        /*0004*/ 	.word	index@(_Z10vectorAdd2PKfS0_Pfi)
        /*0008*/ 	.word	0x0000000c


	//----- nvinfo : EIATTR_FRAME_SIZE
	.align		4
.L_1:
        /*000c*/ 	.byte	0x04, 0x11
        /*000e*/ 	.short	(.L_3 - .L_2)
	.align		4
.L_2:
        /*0010*/ 	.word	index@(_Z10vectorAdd2PKfS0_Pfi)
        /*0014*/ 	.word	0x00000000


	//----- nvinfo : EIATTR_MIN_STACK_SIZE
	.align		4
.L_3:
        /*0018*/ 	.byte	0x04, 0x12
        /*001a*/ 	.short	(.L_5 - .L_4)
	.align		4
.L_4:
        /*001c*/ 	.word	index@(_Z10vectorAdd2PKfS0_Pfi)
        /*0020*/ 	.word	0x00000000
.L_5:


//--------------------- .nv.compat                --------------------------
	.section	.nv.compat,"",@"SHT_CUDA_COMPAT_INFO"
	.align	4
        /*0000*/ 	.byte	0x02, 0x09, 0x00, 0x00, 0x02, 0x02, 0x01, 0x00, 0x02, 0x05, 0x05, 0x00, 0x03, 0x07, 0x01, 0x01
        /*0010*/ 	.byte	0x02, 0x03, 0x00, 0x00, 0x02, 0x06, 0x01, 0x00, 0x04, 0x0b, 0x08, 0x00, 0x09, 0x00, 0x00, 0x00
        /*0020*/ 	.byte	0x00, 0x00, 0x00, 0x00


//--------------------- .nv.info._Z10vectorAdd2PKfS0_Pfi --------------------------
	.section	.nv.info._Z10vectorAdd2PKfS0_Pfi,"",@"SHT_CUDA_INFO"
	.sectionflags	@""
	.align	4


	//----- nvinfo : EIATTR_CUDA_API_VERSION
	.align		4
        /*0000*/ 	.byte	0x04, 0x37
        /*0002*/ 	.short	(.L_7 - .L_6)
.L_6:
        /*0004*/ 	.word	0x00000082


	//----- nvinfo : EIATTR_KPARAM_INFO
	.align		4
.L_7:
        /*0008*/ 	.byte	0x04, 0x17
        /*000a*/ 	.short	(.L_9 - .L_8)
.L_8:
        /*000c*/ 	.word	0x00000000
        /*0010*/ 	.short	0x0003
        /*0012*/ 	.short	0x0018
        /*0014*/ 	.byte	0x00, 0xf0, 0x11, 0x00


	//----- nvinfo : EIATTR_KPARAM_INFO
	.align		4
.L_9:
        /*0018*/ 	.byte	0x04, 0x17
        /*001a*/ 	.short	(.L_11 - .L_10)
.L_10:
        /*001c*/ 	.word	0x00000000
        /*0020*/ 	.short	0x0002
        /*0022*/ 	.short	0x0010
        /*0024*/ 	.byte	0x00, 0xf5, 0x21, 0x00


	//----- nvinfo : EIATTR_KPARAM_INFO
	.align		4
.L_11:
        /*0028*/ 	.byte	0x04, 0x17
        /*002a*/ 	.short	(.L_13 - .L_12)
.L_12:
        /*002c*/ 	.word	0x00000000
        /*0030*/ 	.short	0x0001
        /*0032*/ 	.short	0x0008
        /*0034*/ 	.byte	0x00, 0xf5, 0x21, 0x00


	//----- nvinfo : EIATTR_KPARAM_INFO
	.align		4
.L_13:
        /*0038*/ 	.byte	0x04, 0x17
        /*003a*/ 	.short	(.L_15 - .L_14)
.L_14:
        /*003c*/ 	.word	0x00000000
        /*0040*/ 	.short	0x0000
        /*0042*/ 	.short	0x0000
        /*0044*/ 	.byte	0x00, 0xf5, 0x21, 0x00


	//----- nvinfo : EIATTR_SPARSE_MMA_MASK
	.align		4
.L_15:
        /*0048*/ 	.byte	0x03, 0x50
        /*004a*/ 	.short	0x0000


	//----- nvinfo : EIATTR_MAXREG_COUNT
	.align		4
        /*004c*/ 	.byte	0x03, 0x1b
        /*004e*/ 	.short	0x00ff


	//----- nvinfo : EIATTR_MERCURY_ISA_VERSION
	.align		4
        /*0050*/ 	.byte	0x03, 0x5f
        /*0052*/ 	.short	0x0101


	//----- nvinfo : EIATTR_VRC_CTA_INIT_COUNT
	.align		4
        /*0054*/ 	.byte	0x02, 0x4a
	.zero		1
	.zero		1


	//----- nvinfo : EIATTR_EXIT_INSTR_OFFSETS
	.align		4
        /*0058*/ 	.byte	0x04, 0x1c
        /*005a*/ 	.short	(.L_17 - .L_16)


	//   ....[0]....
.L_16:
        /*005c*/ 	.word	0x00000070


	//   ....[1]....
        /*0060*/ 	.word	0x00000130


	//----- nvinfo : EIATTR_CBANK_PARAM_SIZE
	.align		4
.L_17:
        /*0064*/ 	.byte	0x03, 0x19
        /*0066*/ 	.short	0x001c


	//----- nvinfo : EIATTR_PARAM_CBANK
	.align		4
        /*0068*/ 	.byte	0x04, 0x0a
        /*006a*/ 	.short	(.L_19 - .L_18)
	.align		4
.L_18:
        /*006c*/ 	.word	index@(.nv.constant0._Z10vectorAdd2PKfS0_Pfi)
        /*0070*/ 	.short	0x0380
        /*0072*/ 	.short	0x001c


	//----- nvinfo : EIATTR_SW_WAR
	.align		4
.L_19:
        /*0074*/ 	.byte	0x04, 0x36
        /*0076*/ 	.short	(.L_21 - .L_20)
.L_20:
        /*0078*/ 	.word	0x00000008
.L_21:


//--------------------- .nv.callgraph             --------------------------
	.section	.nv.callgraph,"",@"SHT_CUDA_CALLGRAPH"
	.align	4
	.sectionentsize	8
	.align		4
        /*0000*/ 	.word	0x00000000
	.align		4
        /*0004*/ 	.word	0xffffffff
	.align		4
        /*0008*/ 	.word	0x00000000
	.align		4
        /*000c*/ 	.word	0xfffffffe
	.align		4
        /*0010*/ 	.word	0x00000000
	.align		4
        /*0014*/ 	.word	0xfffffffd
	.align		4
        /*0018*/ 	.word	0x00000000
	.align		4
        /*001c*/ 	.word	0xfffffffc


//--------------------- .text._Z10vectorAdd2PKfS0_Pfi --------------------------
	.section	.text._Z10vectorAdd2PKfS0_Pfi,"ax",@progbits
	.align	128
        .global         _Z10vectorAdd2PKfS0_Pfi
        .type           _Z10vectorAdd2PKfS0_Pfi,@function
        .size           _Z10vectorAdd2PKfS0_Pfi,(.L_x_1 - _Z10vectorAdd2PKfS0_Pfi)
        .other          _Z10vectorAdd2PKfS0_Pfi,@"STO_CUDA_ENTRY STV_DEFAULT"
_Z10vectorAdd2PKfS0_Pfi:
.text._Z10vectorAdd2PKfS0_Pfi:
[----:B------:R-:W-:Y:S01]  /*0000*/  LDC R1, c[0x0][0x37c] ;  /* 0x0000df00ff017b82 */ /* 0x000fe20000000800 */
[----:B------:R-:W0:Y:S07]  /*0010*/  S2R R0, SR_TID.X ;  /* 0x0000000000007919 */ /* 0x000e2e0000002100 */
[----:B------:R-:W0:Y:S01]  /*0020*/  S2UR UR4, SR_CTAID.X ;  /* 0x00000000000479c3 */ /* 0x000e220000002500 */
[----:B------:R-:W1:Y:S07]  /*0030*/  LDCU UR5, c[0x0][0x398] ;  /* 0x00007300ff0577ac */ /* 0x000e6e0008000800 */
[----:B------:R-:W0:Y:S02]  /*0040*/  LDC R9, c[0x0][0x360] ;  /* 0x0000d800ff097b82 */ /* 0x000e240000000800 */
[----:B0-----:R-:W-:-:S05]  /*0050*/  IMAD R9, R9, UR4, R0 ;  /* 0x0000000409097c24 */ /* 0x001fca000f8e0200 */
[----:B-1----:R-:W-:-:S13]  /*0060*/  ISETP.GE.AND P0, PT, R9, UR5, PT ;  /* 0x0000000509007c0c */ /* 0x002fda000bf06270 */
[----:B------:R-:W-:Y:S05]  /*0070*/  @P0 EXIT ;  /* 0x000000000000094d */ /* 0x000fea0003800000 */
[----:B------:R-:W0:Y:S01]  /*0080*/  LDC.64 R2, c[0x0][0x380] ;  /* 0x0000e000ff027b82 */ /* 0x000e220000000a00 */
[----:B------:R-:W1:Y:S07]  /*0090*/  LDCU.64 UR4, c[0x0][0x358] ;  /* 0x00006b00ff0477ac */ /* 0x000e6e0008000a00 */
[----:B------:R-:W2:Y:S08]  /*00a0*/  LDC.64 R4, c[0x0][0x388] ;  /* 0x0000e200ff047b82 */ /* 0x000eb00000000a00 */
[----:B------:R-:W3:Y:S01]  /*00b0*/  LDC.64 R6, c[0x0][0x390] ;  /* 0x0000e400ff067b82 */ /* 0x000ee20000000a00 */
[----:B0-----:R-:W-:-:S06]  /*00c0*/  IMAD.WIDE R2, R9, 0x4, R2 ;  /* 0x0000000409027825 */ /* 0x001fcc00078e0202 */
[----:B-1----:R-:W4:Y:S01]  /*00d0*/  LDG.E R2, desc[UR4][R2.64] ;  /* 0x0000000402027981 */ /* 0x002f22000c1e1900 */
[----:B--2---:R-:W-:-:S06]  /*00e0*/  IMAD.WIDE R4, R9, 0x4, R4 ;  /* 0x0000000409047825 */ /* 0x004fcc00078e0204 */
[----:B------:R-:W4:Y:S01]  /*00f0*/  LDG.E R5, desc[UR4][R4.64] ;  /* 0x0000000404057981 */ /* 0x000f22000c1e1900 */
[----:B---3--:R-:W-:-:S04]  /*0100*/  IMAD.WIDE R6, R9, 0x4, R6 ;  /* 0x0000000409067825 */ /* 0x008fc800078e0206 */
[----:B----4-:R-:W-:-:S05]  /*0110*/  FADD R9, R2, R5 ;  /* 0x0000000502097221 */ /* 0x010fca0000000000 */
[----:B------:R-:W-:Y:S01]  /*0120*/  STG.E desc[UR4][R6.64], R9 ;  /* 0x0000000906007986 */ /* 0x000fe2000c101904 */
[----:B------:R-:W-:Y:S05]  /*0130*/  EXIT ;  /* 0x000000000000794d */ /* 0x000fea0003800000 */
.L_x_0:
[----:B------:R-:W-:-:S00]  /*0140*/  BRA `(.L_x_0) ;  /* 0xfffffffc00fc7947 */ /* 0x000fc0000383ffff */
[----:B------:R-:W-:-:S00]  /*0150*/  NOP ;  /* 0x0000000000007918 */ /* 0x000fc00000000000 */
        /* <DEDUP_REMOVED lines=10> */
.L_x_1:


//--------------------- .nv.shared.reserved.0     --------------------------
	.section	.nv.shared.reserved.0,"aw",@nobits
	.weak		__nv_reservedSMEM_offset_0_alias
	.size		__nv_reservedSMEM_offset_0_alias, 0, 64
	.other		__nv_reservedSMEM_offset_0_alias,@"STO_CUDA_RESERVED_SHARED STV_DEFAULT"
__nv_reservedSMEM_offset_0_alias:
	.zero		0
	.zero		64


//--------------------- .nv.constant0._Z10vectorAdd2PKfS0_Pfi --------------------------
	.section	.nv.constant0._Z10vectorAdd2PKfS0_Pfi,"a",@progbits
	.sectionflags	@""
	.align	4
.nv.constant0._Z10vectorAdd2PKfS0_Pfi:
	.zero		924


//--------------------- SYMBOLS --------------------------

	.type		.nv.reservedSmem.offset0,@object
	.size		.nv.reservedSmem.offset0,0x4
